//
// Generated by NVIDIA NVVM Compiler
//
// Compiler Build ID: CL-36424714
// Cuda compilation tools, release 13.0, V13.0.88
// Based on NVVM 20.0.0
//

.version 9.0
.target sm_100
.address_size 64

	// .globl	_Z9getSumGPUPiiii

.visible .entry _Z9getSumGPUPiiii(
	.param .u64 .ptr .align 1 _Z9getSumGPUPiiii_param_0,
	.param .u32 _Z9getSumGPUPiiii_param_1,
	.param .u32 _Z9getSumGPUPiiii_param_2,
	.param .u32 _Z9getSumGPUPiiii_param_3
)
{
	.reg .pred 	%p<2>;
	.reg .b32 	%r<13>;
	.reg .b64 	%rd<7>;

	ld.param.u64 	%rd1, [_Z9getSumGPUPiiii_param_0];
	ld.param.u32 	%r3, [_Z9getSumGPUPiiii_param_1];
	ld.param.u32 	%r4, [_Z9getSumGPUPiiii_param_2];
	ld.param.u32 	%r5, [_Z9getSumGPUPiiii_param_3];
	mov.u32 	%r6, %ctaid.x;
	mov.u32 	%r7, %ntid.x;
	mov.u32 	%r8, %tid.x;
	mad.lo.s32 	%r9, %r6, %r7, %r8;
	mul.lo.s32 	%r1, %r4, %r9;
	add.s32 	%r2, %r1, %r5;
	setp.ge.s32 	%p1, %r2, %r3;
	@%p1 bra 	$L__BB0_2;
	cvta.to.global.u64 	%rd2, %rd1;
	mul.wide.s32 	%rd3, %r2, 4;
	add.s64 	%rd4, %rd2, %rd3;
	ld.global.u32 	%r10, [%rd4];
	mul.wide.s32 	%rd5, %r1, 4;
	add.s64 	%rd6, %rd2, %rd5;
	ld.global.u32 	%r11, [%rd6];
	add.s32 	%r12, %r11, %r10;
	st.global.u32 	[%rd6], %r12;
$L__BB0_2:
	ret;

}
	// .globl	_Z12getStdDevGPUPiiiii
.visible .entry _Z12getStdDevGPUPiiiii(
	.param .u64 .ptr .align 1 _Z12getStdDevGPUPiiiii_param_0,
	.param .u32 _Z12getStdDevGPUPiiiii_param_1,
	.param .u32 _Z12getStdDevGPUPiiiii_param_2,
	.param .u32 _Z12getStdDevGPUPiiiii_param_3,
	.param .u32 _Z12getStdDevGPUPiiiii_param_4
)
{
	.reg .pred 	%p<3>;
	.reg .b32 	%r<20>;
	.reg .b64 	%rd<9>;

	ld.param.u64 	%rd2, [_Z12getStdDevGPUPiiiii_param_0];
	ld.param.u32 	%r2, [_Z12getStdDevGPUPiiiii_param_1];
	ld.param.u32 	%r3, [_Z12getStdDevGPUPiiiii_param_2];
	ld.param.u32 	%r5, [_Z12getStdDevGPUPiiiii_param_3];
	ld.param.u32 	%r4, [_Z12getStdDevGPUPiiiii_param_4];
	cvta.to.global.u64 	%rd1, %rd2;
	mov.u32 	%r6, %ctaid.x;
	mov.u32 	%r7, %ntid.x;
	mov.u32 	%r8, %tid.x;
	mad.lo.s32 	%r9, %r6, %r7, %r8;
	mul.lo.s32 	%r1, %r5, %r9;
	add.s32 	%r10, %r1, %r4;
	setp.ge.s32 	%p1, %r10, %r2;
	@%p1 bra 	$L__BB1_2;
	mul.wide.s32 	%rd5, %r1, 4;
	add.s64 	%rd6, %rd1, %rd5;
	ld.global.u32 	%r14, [%rd6];
	sub.s32 	%r15, %r14, %r3;
	mul.lo.s32 	%r16, %r15, %r15;
	mul.wide.s32 	%rd7, %r4, 4;
	add.s64 	%rd8, %rd6, %rd7;
	ld.global.u32 	%r17, [%rd8];
	sub.s32 	%r18, %r17, %r3;
	mad.lo.s32 	%r19, %r18, %r18, %r16;
	st.global.u32 	[%rd6], %r19;
	bra.uni 	$L__BB1_4;
$L__BB1_2:
	setp.ge.s32 	%p2, %r1, %r2;
	@%p2 bra 	$L__BB1_4;
	mul.wide.s32 	%rd3, %r1, 4;
	add.s64 	%rd4, %rd1, %rd3;
	ld.global.u32 	%r11, [%rd4];
	sub.s32 	%r12, %r11, %r3;
	mul.lo.s32 	%r13, %r12, %r12;
	st.global.u32 	[%rd4], %r13;
$L__BB1_4:
	ret;

}


// ===== COMPILED SASS (sm_100) =====

	.target	sm_100

	.elftype	@"ET_EXEC"


//--------------------- .note.nv.tkinfo           --------------------------
	.section	.note.nv.tkinfo,"",@"SHT_NOTE"
	.sectionflags	@"SHF_NOTE_NV_TKINFO"
	.tkinfo
        /*0018*/ 	.word	0x00000002
        /*0030*/ 	.string	""
        /*0030*/ 	.string	"ptxas"
        /*0030*/ 	.string	"Cuda compilation tools, release 13.0, V13.0.88"
        /*0030*/ 	.string	"Build cuda_13.0.r13.0/compiler.36424714_0"
        /*0030*/ 	.string	"-arch sm_100 -m 64 "



//--------------------- .note.nv.cuinfo           --------------------------
	.section	.note.nv.cuinfo,"",@"SHT_NOTE"
	.sectionflags	@"SHF_NOTE_NV_CUINFO"
        /*0018*/ 	.short	0x0002
        /*001a*/ 	.short	0x0064
        /*001c*/ 	.short	0x0082
	.zero		2


//--------------------- .nv.info                  --------------------------
	.section	.nv.info,"",@"SHT_CUDA_INFO"
	.align	4


	//----- nvinfo : EIATTR_REGCOUNT
	.align		4
        /*0000*/ 	.byte	0x04, 0x2f
        /*0002*/ 	.short	(.L_1 - .L_0)
	.align		4
.L_0:
        /*0004*/ 	.word	index@(_Z9getSumGPUPiiii)
        /*0008*/ 	.word	0x0000000a


	//----- nvinfo : EIATTR_FRAME_SIZE
	.align		4
.L_1:
        /*000c*/ 	.byte	0x04, 0x11
        /*000e*/ 	.short	(.L_3 - .L_2)
	.align		4
.L_2:
        /*0010*/ 	.word	index@(_Z9getSumGPUPiiii)
        /*0014*/ 	.word	0x00000000


	//----- nvinfo : EIATTR_REGCOUNT
	.align		4
.L_3:
        /*0018*/ 	.byte	0x04, 0x2f
        /*001a*/ 	.short	(.L_5 - .L_4)
	.align		4
.L_4:
        /*001c*/ 	.word	index@(_Z12getStdDevGPUPiiiii)
        /*0020*/ 	.word	0x0000000a


	//----- nvinfo : EIATTR_FRAME_SIZE
	.align		4
.L_5:
        /*0024*/ 	.byte	0x04, 0x11
        /*0026*/ 	.short	(.L_7 - .L_6)
	.align		4
.L_6:
        /*0028*/ 	.word	index@(_Z12getStdDevGPUPiiiii)
        /*002c*/ 	.word	0x00000000


	//----- nvinfo : EIATTR_MIN_STACK_SIZE
	.align		4
.L_7:
        /*0030*/ 	.byte	0x04, 0x12
        /*0032*/ 	.short	(.L_9 - .L_8)
	.align		4
.L_8:
        /*0034*/ 	.word	index@(_Z12getStdDevGPUPiiiii)
        /*0038*/ 	.word	0x00000000


	//----- nvinfo : EIATTR_MIN_STACK_SIZE
	.align		4
.L_9:
        /*003c*/ 	.byte	0x04, 0x12
        /*003e*/ 	.short	(.L_11 - .L_10)
	.align		4
.L_10:
        /*0040*/ 	.word	index@(_Z9getSumGPUPiiii)
        /*0044*/ 	.word	0x00000000
.L_11:


//--------------------- .nv.compat                --------------------------
	.section	.nv.compat,"",@"SHT_CUDA_COMPAT_INFO"
	.align	4
        /*0000*/ 	.byte	0x02, 0x09, 0x00, 0x00, 0x02, 0x02, 0x01, 0x00, 0x02, 0x05, 0x05, 0x00, 0x03, 0x07, 0x01, 0x01
        /*0010*/ 	.byte	0x02, 0x03, 0x00, 0x00, 0x02, 0x06, 0x01, 0x00, 0x04, 0x0b, 0x08, 0x00, 0x09, 0x00, 0x00, 0x00
        /*0020*/ 	.byte	0x00, 0x00, 0x00, 0x00


//--------------------- .nv.info._Z12getStdDevGPUPiiiii --------------------------
	.section	.nv.info._Z12getStdDevGPUPiiiii,"",@"SHT_CUDA_INFO"
	.sectionflags	@""
	.align	4


	//----- nvinfo : EIATTR_CUDA_API_VERSION
	.align		4
        /*0000*/ 	.byte	0x04, 0x37
        /*0002*/ 	.short	(.L_13 - .L_12)
.L_12:
        /*0004*/ 	.word	0x00000082


	//----- nvinfo : EIATTR_KPARAM_INFO
	.align		4
.L_13:
        /*0008*/ 	.byte	0x04, 0x17
        /*000a*/ 	.short	(.L_15 - .L_14)
.L_14:
        /*000c*/ 	.word	0x00000000
        /*0010*/ 	.short	0x0004
        /*0012*/ 	.short	0x0014
        /*0014*/ 	.byte	0x00, 0xf0, 0x11, 0x00


	//----- nvinfo : EIATTR_KPARAM_INFO
	.align		4
.L_15:
        /*0018*/ 	.byte	0x04, 0x17
        /*001a*/ 	.short	(.L_17 - .L_16)
.L_16:
        /*001c*/ 	.word	0x00000000
        /*0020*/ 	.short	0x0003
        /*0022*/ 	.short	0x0010
        /*0024*/ 	.byte	0x00, 0xf0, 0x11, 0x00


	//----- nvinfo : EIATTR_KPARAM_INFO
	.align		4
.L_17:
        /*0028*/ 	.byte	0x04, 0x17
        /*002a*/ 	.short	(.L_19 - .L_18)
.L_18:
        /*002c*/ 	.word	0x00000000
        /*0030*/ 	.short	0x0002
        /*0032*/ 	.short	0x000c
        /*0034*/ 	.byte	0x00, 0xf0, 0x11, 0x00


	//----- nvinfo : EIATTR_KPARAM_INFO
	.align		4
.L_19:
        /*0038*/ 	.byte	0x04, 0x17
        /*003a*/ 	.short	(.L_21 - .L_20)
.L_20:
        /*003c*/ 	.word	0x00000000
        /*0040*/ 	.short	0x0001
        /*0042*/ 	.short	0x0008
        /*0044*/ 	.byte	0x00, 0xf0, 0x11, 0x00


	//----- nvinfo : EIATTR_KPARAM_INFO
	.align		4
.L_21:
        /*0048*/ 	.byte	0x04, 0x17
        /*004a*/ 	.short	(.L_23 - .L_22)
.L_22:
        /*004c*/ 	.word	0x00000000
        /*0050*/ 	.short	0x0000
        /*0052*/ 	.short	0x0000
        /*0054*/ 	.byte	0x00, 0xf5, 0x21, 0x00


	//----- nvinfo : EIATTR_SPARSE_MMA_MASK
	.align		4
.L_23:
        /*0058*/ 	.byte	0x03, 0x50
        /*005a*/ 	.short	0x0000


	//----- nvinfo : EIATTR_MAXREG_COUNT
	.align		4
        /*005c*/ 	.byte	0x03, 0x1b
        /*005e*/ 	.short	0x00ff


	//----- nvinfo : EIATTR_MERCURY_ISA_VERSION
	.align		4
        /*0060*/ 	.byte	0x03, 0x5f
        /*0062*/ 	.short	0x0101


	//----- nvinfo : EIATTR_VRC_CTA_INIT_COUNT
	.align		4
        /*0064*/ 	.byte	0x02, 0x4a
	.zero		1
	.zero		1


	//----- nvinfo : EIATTR_EXIT_INSTR_OFFSETS
	.align		4
        /*0068*/ 	.byte	0x04, 0x1c
        /*006a*/ 	.short	(.L_25 - .L_24)


	//   ....[0]....
.L_24:
        /*006c*/ 	.word	0x00000170


	//   ....[1]....
        /*0070*/ 	.word	0x00000190


	//   ....[2]....
        /*0074*/ 	.word	0x00000210


	//----- nvinfo : EIATTR_CRS_STACK_SIZE
	.align		4
.L_25:
        /*0078*/ 	.byte	0x04, 0x1e
        /*007a*/ 	.short	(.L_27 - .L_26)
.L_26:
        /*007c*/ 	.word	0x00000000


	//----- nvinfo : EIATTR_CBANK_PARAM_SIZE
	.align		4
.L_27:
        /*0080*/ 	.byte	0x03, 0x19
        /*0082*/ 	.short	0x0018


	//----- nvinfo : EIATTR_PARAM_CBANK
	.align		4
        /*0084*/ 	.byte	0x04, 0x0a
        /*0086*/ 	.short	(.L_29 - .L_28)
	.align		4
.L_28:
        /*0088*/ 	.word	index@(.nv.constant0._Z12getStdDevGPUPiiiii)
        /*008c*/ 	.short	0x0380
        /*008e*/ 	.short	0x0018


	//----- nvinfo : EIATTR_SW_WAR
	.align		4
.L_29:
        /*0090*/ 	.byte	0x04, 0x36
        /*0092*/ 	.short	(.L_31 - .L_30)
.L_30:
        /*0094*/ 	.word	0x00000008
.L_31:


//--------------------- .nv.info._Z9getSumGPUPiiii --------------------------
	.section	.nv.info._Z9getSumGPUPiiii,"",@"SHT_CUDA_INFO"
	.sectionflags	@""
	.align	4


	//----- nvinfo : EIATTR_CUDA_API_VERSION
	.align		4
        /*0000*/ 	.byte	0x04, 0x37
        /*0002*/ 	.short	(.L_33 - .L_32)
.L_32:
        /*0004*/ 	.word	0x00000082


	//----- nvinfo : EIATTR_KPARAM_INFO
	.align		4
.L_33:
        /*0008*/ 	.byte	0x04, 0x17
        /*000a*/ 	.short	(.L_35 - .L_34)
.L_34:
        /*000c*/ 	.word	0x00000000
        /*0010*/ 	.short	0x0003
        /*0012*/ 	.short	0x0010
        /*0014*/ 	.byte	0x00, 0xf0, 0x11, 0x00


	//----- nvinfo : EIATTR_KPARAM_INFO
	.align		4
.L_35:
        /*0018*/ 	.byte	0x04, 0x17
        /*001a*/ 	.short	(.L_37 - .L_36)
.L_36:
        /*001c*/ 	.word	0x00000000
        /*0020*/ 	.short	0x0002
        /*0022*/ 	.short	0x000c
        /*0024*/ 	.byte	0x00, 0xf0, 0x11, 0x00


	//----- nvinfo : EIATTR_KPARAM_INFO
	.align		4
.L_37:
        /*0028*/ 	.byte	0x04, 0x17
        /*002a*/ 	.short	(.L_39 - .L_38)
.L_38:
        /*002c*/ 	.word	0x00000000
        /*0030*/ 	.short	0x0001
        /*0032*/ 	.short	0x0008
        /*0034*/ 	.byte	0x00, 0xf0, 0x11, 0x00


	//----- nvinfo : EIATTR_KPARAM_INFO
	.align		4
.L_39:
        /*0038*/ 	.byte	0x04, 0x17
        /*003a*/ 	.short	(.L_41 - .L_40)
.L_40:
        /*003c*/ 	.word	0x00000000
        /*0040*/ 	.short	0x0000
        /*0042*/ 	.short	0x0000
        /*0044*/ 	.byte	0x00, 0xf5, 0x21, 0x00


	//----- nvinfo : EIATTR_SPARSE_MMA_MASK
	.align		4
.L_41:
        /*0048*/ 	.byte	0x03, 0x50
        /*004a*/ 	.short	0x0000


	//----- nvinfo : EIATTR_MAXREG_COUNT
	.align		4
        /*004c*/ 	.byte	0x03, 0x1b
        /*004e*/ 	.short	0x00ff


	//----- nvinfo : EIATTR_MERCURY_ISA_VERSION
	.align		4
        /*0050*/ 	.byte	0x03, 0x5f
        /*0052*/ 	.short	0x0101


	//----- nvinfo : EIATTR_VRC_CTA_INIT_COUNT
	.align		4
        /*0054*/ 	.byte	0x02, 0x4a
	.zero		1
	.zero		1


	//----- nvinfo : EIATTR_EXIT_INSTR_OFFSETS
	.align		4
        /*0058*/ 	.byte	0x04, 0x1c
        /*005a*/ 	.short	(.L_43 - .L_42)


	//   ....[0]....
.L_42:
        /*005c*/ 	.word	0x000000a0


	//   ....[1]....
        /*0060*/ 	.word	0x00000130


	//----- nvinfo : EIATTR_CBANK_PARAM_SIZE
	.align		4
.L_43:
        /*0064*/ 	.byte	0x03, 0x19
        /*0066*/ 	.short	0x0014


	//----- nvinfo : EIATTR_PARAM_CBANK
	.align		4
        /*0068*/ 	.byte	0x04, 0x0a
        /*006a*/ 	.short	(.L_45 - .L_44)
	.align		4
.L_44:
        /*006c*/ 	.word	index@(.nv.constant0._Z9getSumGPUPiiii)
        /*0070*/ 	.short	0x0380
        /*0072*/ 	.short	0x0014


	//----- nvinfo : EIATTR_SW_WAR
	.align		4
.L_45:
        /*0074*/ 	.byte	0x04, 0x36
        /*0076*/ 	.short	(.L_47 - .L_46)
.L_46:
        /*0078*/ 	.word	0x00000008
.L_47:


//--------------------- .nv.callgraph             --------------------------
	.section	.nv.callgraph,"",@"SHT_CUDA_CALLGRAPH"
	.align	4
	.sectionentsize	8
	.align		4
        /*0000*/ 	.word	0x00000000
	.align		4
        /*0004*/ 	.word	0xffffffff
	.align		4
        /*0008*/ 	.word	0x00000000
	.align		4
        /*000c*/ 	.word	0xfffffffe
	.align		4
        /*0010*/ 	.word	0x00000000
	.align		4
        /*0014*/ 	.word	0xfffffffd
	.align		4
        /*0018*/ 	.word	0x00000000
	.align		4
        /*001c*/ 	.word	0xfffffffc


//--------------------- .text._Z12getStdDevGPUPiiiii --------------------------
	.section	.text._Z12getStdDevGPUPiiiii,"ax",@progbits
	.align	128
        .global         _Z12getStdDevGPUPiiiii
        .type           _Z12getStdDevGPUPiiiii,@function
        .size           _Z12getStdDevGPUPiiiii,(.L_x_3 - _Z12getStdDevGPUPiiiii)
        .other          _Z12getStdDevGPUPiiiii,@"STO_CUDA_ENTRY STV_DEFAULT"
_Z12getStdDevGPUPiiiii:
.text._Z12getStdDevGPUPiiiii:
[----:B------:R-:W-:Y:S01]  /*0000*/  LDC R1, c[0x0][0x37c] ;  /* 0x0000df00ff017b82 */ /* 0x000fe20000000800 */
[----:B------:R-:W0:Y:S07]  /*0010*/  S2R R0, SR_TID.X ;  /* 0x0000000000007919 */ /* 0x000e2e0000002100 */
[----:B------:R-:W0:Y:S01]  /*0020*/  S2UR UR4, SR_CTAID.X ;  /* 0x00000000000479c3 */ /* 0x000e220000002500 */
[----:B------:R-:W1:Y:S07]  /*0030*/  LDCU UR6, c[0x0][0x388] ;  /* 0x00007100ff0677ac */ /* 0x000e6e0008000800 */
[----:B------:R-:W0:Y:S08]  /*0040*/  LDC R3, c[0x0][0x360] ;  /* 0x0000d800ff037b82 */ /* 0x000e300000000800 */
[----:B------:R-:W2:Y:S01]  /*0050*/  LDC.64 R6, c[0x0][0x390] ;  /* 0x0000e400ff067b82 */ /* 0x000ea20000000a00 */
[----:B0-----:R-:W-:Y:S01]  /*0060*/  IMAD R3, R3, UR4, R0 ;  /* 0x0000000403037c24 */ /* 0x001fe2000f8e0200 */
[----:B------:R-:W0:Y:S03]  /*0070*/  LDCU.64 UR4, c[0x0][0x358] ;  /* 0x00006b00ff0477ac */ /* 0x000e260008000a00 */
[----:B--2---:R-:W-:-:S05]  /*0080*/  IMAD R5, R3, R6, RZ ;  /* 0x0000000603057224 */ /* 0x004fca00078e02ff */
[----:B------:R-:W-:-:S04]  /*0090*/  IADD3 R0, PT, PT, R5, R7, RZ ;  /* 0x0000000705007210 */ /* 0x000fc80007ffe0ff */
[----:B-1----:R-:W-:-:S13]  /*00a0*/  ISETP.GE.AND P0, PT, R0, UR6, PT ;  /* 0x0000000600007c0c */ /* 0x002fda000bf06270 */
[----:B0-----:R-:W-:Y:S05]  /*00b0*/  @P0 BRA `(.L_x_0) ;  /* 0x0000000000300947 */ /* 0x001fea0003800000 */
[----:B------:R-:W0:Y:S01]  /*00c0*/  LDC.64 R2, c[0x0][0x380] ;  /* 0x0000e000ff027b82 */ /* 0x000e220000000a00 */
[----:B------:R-:W1:Y:S01]  /*00d0*/  LDCU UR7, c[0x0][0x38c] ;  /* 0x00007180ff0777ac */ /* 0x000e620008000800 */
[----:B0-----:R-:W-:-:S05]  /*00e0*/  IMAD.WIDE R2, R5, 0x4, R2 ;  /* 0x0000000405027825 */ /* 0x001fca00078e0202 */
[----:B------:R-:W1:Y:S01]  /*00f0*/  LDG.E R0, desc[UR4][R2.64] ;  /* 0x0000000402007981 */ /* 0x000e62000c1e1900 */
[----:B------:R-:W-:-:S06]  /*0100*/  IMAD.WIDE R4, R7, 0x4, R2 ;  /* 0x0000000407047825 */ /* 0x000fcc00078e0202 */
[----:B------:R-:W2:Y:S01]  /*0110*/  LDG.E R4, desc[UR4][R4.64] ;  /* 0x0000000404047981 */ /* 0x000ea2000c1e1900 */
[----:B-1----:R-:W-:-:S05]  /*0120*/  IADD3 R0, PT, PT, R0, -UR7, RZ ;  /* 0x8000000700007c10 */ /* 0x002fca000fffe0ff */
[----:B------:R-:W-:Y:S01]  /*0130*/  IMAD R0, R0, R0, RZ ;  /* 0x0000000000007224 */ /* 0x000fe200078e02ff */
[----:B--2---:R-:W-:-:S05]  /*0140*/  IADD3 R7, PT, PT, R4, -UR7, RZ ;  /* 0x8000000704077c10 */ /* 0x004fca000fffe0ff */
[----:B------:R-:W-:-:S05]  /*0150*/  IMAD R7, R7, R7, R0 ;  /* 0x0000000707077224 */ /* 0x000fca00078e0200 */
[----:B------:R-:W-:Y:S01]  /*0160*/  STG.E desc[UR4][R2.64], R7 ;  /* 0x0000000702007986 */ /* 0x000fe2000c101904 */
[----:B------:R-:W-:Y:S05]  /*0170*/  EXIT ;  /* 0x000000000000794d */ /* 0x000fea0003800000 */
.L_x_0:
[----:B------:R-:W-:-:S13]  /*0180*/  ISETP.GE.AND P0, PT, R5, UR6, PT ;  /* 0x0000000605007c0c */ /* 0x000fda000bf06270 */
[----:B------:R-:W-:Y:S05]  /*0190*/  @P0 EXIT ;  /* 0x000000000000094d */ /* 0x000fea0003800000 */
[----:B------:R-:W0:Y:S01]  /*01a0*/  LDC.64 R2, c[0x0][0x380] ;  /* 0x0000e000ff027b82 */ /* 0x000e220000000a00 */
[----:B------:R-:W1:Y:S01]  /*01b0*/  LDCU UR7, c[0x0][0x38c] ;  /* 0x00007180ff0777ac */ /* 0x000e620008000800 */
[----:B0-----:R-:W-:-:S05]  /*01c0*/  IMAD.WIDE R2, R5, 0x4, R2 ;  /* 0x0000000405027825 */ /* 0x001fca00078e0202 */
[----:B------:R-:W1:Y:S02]  /*01d0*/  LDG.E R0, desc[UR4][R2.64] ;  /* 0x0000000402007981 */ /* 0x000e64000c1e1900 */
[----:B-1----:R-:W-:-:S05]  /*01e0*/  IADD3 R0, PT, PT, R0, -UR7, RZ ;  /* 0x8000000700007c10 */ /* 0x002fca000fffe0ff */
[----:B------:R-:W-:-:S05]  /*01f0*/  IMAD R5, R0, R0, RZ ;  /* 0x0000000000057224 */ /* 0x000fca00078e02ff */
[----:B------:R-:W-:Y:S01]  /*0200*/  STG.E desc[UR4][R2.64], R5 ;  /* 0x0000000502007986 */ /* 0x000fe2000c101904 */
[----:B------:R-:W-:Y:S05]  /*0210*/  EXIT ;  /* 0x000000000000794d */ /* 0x000fea0003800000 */
.L_x_1:
[----:B------:R-:W-:-:S00]  /*0220*/  BRA `(.L_x_1) ;  /* 0xfffffffc00fc7947 */ /* 0x000fc0000383ffff */
[----:B------:R-:W-:-:S00]  /*0230*/  NOP ;  /* 0x0000000000007918 */ /* 0x000fc00000000000 */
        /* <DEDUP_REMOVED lines=12> */
.L_x_3:


//--------------------- .text._Z9getSumGPUPiiii   --------------------------
	.section	.text._Z9getSumGPUPiiii,"ax",@progbits
	.align	128
        .global         _Z9getSumGPUPiiii
        .type           _Z9getSumGPUPiiii,@function
        .size           _Z9getSumGPUPiiii,(.L_x_4 - _Z9getSumGPUPiiii)
        .other          _Z9getSumGPUPiiii,@"STO_CUDA_ENTRY STV_DEFAULT"
_Z9getSumGPUPiiii:
.text._Z9getSumGPUPiiii:
[----:B------:R-:W-:Y:S01]  /*0000*/  LDC R1, c[0x0][0x37c] ;  /* 0x0000df00ff017b82 */ /* 0x000fe20000000800 */
[----:B------:R-:W0:Y:S07]  /*0010*/  S2R R3, SR_TID.X ;  /* 0x0000000000037919 */ /* 0x000e2e0000002100 */
[----:B------:R-:W0:Y:S01]  /*0020*/  S2UR UR4, SR_CTAID.X ;  /* 0x00000000000479c3 */ /* 0x000e220000002500 */
[----:B------:R-:W1:Y:S01]  /*0030*/  LDCU.64 UR6, c[0x0][0x388] ;  /* 0x00007100ff0677ac */ /* 0x000e620008000a00 */
[----:B------:R-:W2:Y:S06]  /*0040*/  LDCU UR5, c[0x0][0x390] ;  /* 0x00007200ff0577ac */ /* 0x000eac0008000800 */
[----:B------:R-:W0:Y:S02]  /*0050*/  LDC R0, c[0x0][0x360] ;  /* 0x0000d800ff007b82 */ /* 0x000e240000000800 */
[----:B0-----:R-:W-:-:S04]  /*0060*/  IMAD R0, R0, UR4, R3 ;  /* 0x0000000400007c24 */ /* 0x001fc8000f8e0203 */
[----:B-1----:R-:W-:-:S05]  /*0070*/  IMAD R7, R0, UR7, RZ ;  /* 0x0000000700077c24 */ /* 0x002fca000f8e02ff */
[----:B--2---:R-:W-:-:S04]  /*0080*/  IADD3 R3, PT, PT, R7, UR5, RZ ;  /* 0x0000000507037c10 */ /* 0x004fc8000fffe0ff */
[----:B------:R-:W-:-:S13]  /*0090*/  ISETP.GE.AND P0, PT, R3, UR6, PT ;  /* 0x0000000603007c0c */ /* 0x000fda000bf06270 */
[----:B------:R-:W-:Y:S05]  /*00a0*/  @P0 EXIT ;  /* 0x000000000000094d */ /* 0x000fea0003800000 */
[----:B------:R-:W0:Y:S01]  /*00b0*/  LDC.64 R4, c[0x0][0x380] ;  /* 0x0000e000ff047b82 */ /* 0x000e220000000a00 */
[----:B------:R-:W1:Y:S01]  /*00c0*/  LDCU.64 UR4, c[0x0][0x358] ;  /* 0x00006b00ff0477ac */ /* 0x000e620008000a00 */
[----:B0-----:R-:W-:-:S04]  /*00d0*/  IMAD.WIDE R2, R3, 0x4, R4 ;  /* 0x0000000403027825 */ /* 0x001fc800078e0204 */
[----:B------:R-:W-:Y:S02]  /*00e0*/  IMAD.WIDE R4, R7, 0x4, R4 ;  /* 0x0000000407047825 */ /* 0x000fe400078e0204 */
[----:B-1----:R-:W2:Y:S04]  /*00f0*/  LDG.E R2, desc[UR4][R2.64] ;  /* 0x0000000402027981 */ /* 0x002ea8000c1e1900 */
[----:B------:R-:W2:Y:S02]  /*0100*/  LDG.E R7, desc[UR4][R4.64] ;  /* 0x0000000404077981 */ /* 0x000ea4000c1e1900 */
[----:B--2---:R-:W-:-:S05]  /*0110*/  IADD3 R7, PT, PT, R2, R7, RZ ;  /* 0x0000000702077210 */ /* 0x004fca0007ffe0ff */
[----:B------:R-:W-:Y:S01]  /*0120*/  STG.E desc[UR4][R4.64], R7 ;  /* 0x0000000704007986 */ /* 0x000fe2000c101904 */
[----:B------:R-:W-:Y:S05]  /*0130*/  EXIT ;  /* 0x000000000000794d */ /* 0x000fea0003800000 */
.L_x_2:
        /* <DEDUP_REMOVED lines=12> */
.L_x_4:


//--------------------- .nv.shared.reserved.0     --------------------------
	.section	.nv.shared.reserved.0,"aw",@nobits
	.weak		__nv_reservedSMEM_offset_0_alias
	.size		__nv_reservedSMEM_offset_0_alias, 0, 64
	.other		__nv_reservedSMEM_offset_0_alias,@"STO_CUDA_RESERVED_SHARED STV_DEFAULT"
__nv_reservedSMEM_offset_0_alias:
	.zero		0
	.zero		64


//--------------------- .nv.constant0._Z12getStdDevGPUPiiiii --------------------------
	.section	.nv.constant0._Z12getStdDevGPUPiiiii,"a",@progbits
	.sectionflags	@""
	.align	4
.nv.constant0._Z12getStdDevGPUPiiiii:
	.zero		920


//--------------------- .nv.constant0._Z9getSumGPUPiiii --------------------------
	.section	.nv.constant0._Z9getSumGPUPiiii,"a",@progbits
	.sectionflags	@""
	.align	4
.nv.constant0._Z9getSumGPUPiiii:
	.zero		916


//--------------------- SYMBOLS --------------------------

	.type		.nv.reservedSmem.offset0,@object
	.size		.nv.reservedSmem.offset0,0x4
